//
// Generated by NVIDIA NVVM Compiler
//
// Compiler Build ID: CL-36424714
// Cuda compilation tools, release 13.0, V13.0.88
// Based on NVVM 20.0.0
//

.version 9.0
.target sm_100
.address_size 64

	// .globl	fill_u8

.visible .entry fill_u8(
	.param .u64 .ptr .align 1 fill_u8_param_0,
	.param .u8 fill_u8_param_1,
	.param .u64 fill_u8_param_2
)
{
	.reg .pred 	%p<3>;
	.reg .b16 	%rs<2>;
	.reg .b32 	%r<10>;
	.reg .b64 	%rd<9>;

	ld.param.u64 	%rd5, [fill_u8_param_0];
	ld.param.u8 	%rs1, [fill_u8_param_1];
	ld.param.u64 	%rd6, [fill_u8_param_2];
	mov.u32 	%r6, %ctaid.x;
	mov.u32 	%r1, %ntid.x;
	mov.u32 	%r7, %tid.x;
	mad.lo.s32 	%r9, %r6, %r1, %r7;
	cvt.u64.u32 	%rd8, %r9;
	setp.le.u64 	%p1, %rd6, %rd8;
	@%p1 bra 	$L__BB0_3;
	mov.u32 	%r8, %nctaid.x;
	mul.lo.s32 	%r3, %r1, %r8;
	cvta.to.global.u64 	%rd2, %rd5;
$L__BB0_2:
	add.s64 	%rd7, %rd2, %rd8;
	st.global.u8 	[%rd7], %rs1;
	add.s32 	%r9, %r9, %r3;
	cvt.u64.u32 	%rd8, %r9;
	setp.gt.u64 	%p2, %rd6, %rd8;
	@%p2 bra 	$L__BB0_2;
$L__BB0_3:
	ret;

}
	// .globl	fill_u32
.visible .entry fill_u32(
	.param .u64 .ptr .align 1 fill_u32_param_0,
	.param .u32 fill_u32_param_1,
	.param .u64 fill_u32_param_2
)
{
	.reg .pred 	%p<3>;
	.reg .b32 	%r<11>;
	.reg .b64 	%rd<10>;

	ld.param.u64 	%rd5, [fill_u32_param_0];
	ld.param.u32 	%r6, [fill_u32_param_1];
	ld.param.u64 	%rd6, [fill_u32_param_2];
	mov.u32 	%r7, %ctaid.x;
	mov.u32 	%r1, %ntid.x;
	mov.u32 	%r8, %tid.x;
	mad.lo.s32 	%r10, %r7, %r1, %r8;
	cvt.u64.u32 	%rd9, %r10;
	setp.le.u64 	%p1, %rd6, %rd9;
	@%p1 bra 	$L__BB1_3;
	mov.u32 	%r9, %nctaid.x;
	mul.lo.s32 	%r3, %r1, %r9;
	cvta.to.global.u64 	%rd2, %rd5;
$L__BB1_2:
	shl.b64 	%rd7, %rd9, 2;
	add.s64 	%rd8, %rd2, %rd7;
	st.global.u32 	[%rd8], %r6;
	add.s32 	%r10, %r10, %r3;
	cvt.u64.u32 	%rd9, %r10;
	setp.gt.u64 	%p2, %rd6, %rd9;
	@%p2 bra 	$L__BB1_2;
$L__BB1_3:
	ret;

}
	// .globl	fill_i64
.visible .entry fill_i64(
	.param .u64 .ptr .align 1 fill_i64_param_0,
	.param .u64 fill_i64_param_1,
	.param .u64 fill_i64_param_2
)
{
	.reg .pred 	%p<3>;
	.reg .b32 	%r<10>;
	.reg .b64 	%rd<11>;

	ld.param.u64 	%rd5, [fill_i64_param_0];
	ld.param.u64 	%rd6, [fill_i64_param_1];
	ld.param.u64 	%rd7, [fill_i64_param_2];
	mov.u32 	%r6, %ctaid.x;
	mov.u32 	%r1, %ntid.x;
	mov.u32 	%r7, %tid.x;
	mad.lo.s32 	%r9, %r6, %r1, %r7;
	cvt.u64.u32 	%rd10, %r9;
	setp.le.u64 	%p1, %rd7, %rd10;
	@%p1 bra 	$L__BB2_3;
	mov.u32 	%r8, %nctaid.x;
	mul.lo.s32 	%r3, %r1, %r8;
	cvta.to.global.u64 	%rd2, %rd5;
$L__BB2_2:
	shl.b64 	%rd8, %rd10, 3;
	add.s64 	%rd9, %rd2, %rd8;
	st.global.u64 	[%rd9], %rd6;
	add.s32 	%r9, %r9, %r3;
	cvt.u64.u32 	%rd10, %r9;
	setp.gt.u64 	%p2, %rd7, %rd10;
	@%p2 bra 	$L__BB2_2;
$L__BB2_3:
	ret;

}
	// .globl	fill_f16
.visible .entry fill_f16(
	.param .u64 .ptr .align 1 fill_f16_param_0,
	.param .align 2 .b8 fill_f16_param_1[2],
	.param .u64 fill_f16_param_2
)
{
	.reg .pred 	%p<3>;
	.reg .b16 	%rs<3>;
	.reg .b32 	%r<10>;
	.reg .b64 	%rd<10>;

	ld.param.u16 	%rs2, [fill_f16_param_1];
	ld.param.u64 	%rd5, [fill_f16_param_0];
	ld.param.u64 	%rd6, [fill_f16_param_2];
	mov.u32 	%r6, %ctaid.x;
	mov.u32 	%r1, %ntid.x;
	mov.u32 	%r7, %tid.x;
	mad.lo.s32 	%r9, %r6, %r1, %r7;
	cvt.u64.u32 	%rd9, %r9;
	setp.le.u64 	%p1, %rd6, %rd9;
	@%p1 bra 	$L__BB3_3;
	mov.u32 	%r8, %nctaid.x;
	mul.lo.s32 	%r3, %r1, %r8;
	cvta.to.global.u64 	%rd2, %rd5;
$L__BB3_2:
	shl.b64 	%rd7, %rd9, 1;
	add.s64 	%rd8, %rd2, %rd7;
	st.global.u16 	[%rd8], %rs2;
	add.s32 	%r9, %r9, %r3;
	cvt.u64.u32 	%rd9, %r9;
	setp.gt.u64 	%p2, %rd6, %rd9;
	@%p2 bra 	$L__BB3_2;
$L__BB3_3:
	ret;

}
	// .globl	fill_f32
.visible .entry fill_f32(
	.param .u64 .ptr .align 1 fill_f32_param_0,
	.param .f32 fill_f32_param_1,
	.param .u64 fill_f32_param_2
)
{
	.reg .pred 	%p<3>;
	.reg .b32 	%r<10>;
	.reg .b32 	%f<2>;
	.reg .b64 	%rd<10>;

	ld.param.u64 	%rd5, [fill_f32_param_0];
	ld.param.f32 	%f1, [fill_f32_param_1];
	ld.param.u64 	%rd6, [fill_f32_param_2];
	mov.u32 	%r6, %ctaid.x;
	mov.u32 	%r1, %ntid.x;
	mov.u32 	%r7, %tid.x;
	mad.lo.s32 	%r9, %r6, %r1, %r7;
	cvt.u64.u32 	%rd9, %r9;
	setp.le.u64 	%p1, %rd6, %rd9;
	@%p1 bra 	$L__BB4_3;
	mov.u32 	%r8, %nctaid.x;
	mul.lo.s32 	%r3, %r1, %r8;
	cvta.to.global.u64 	%rd2, %rd5;
$L__BB4_2:
	shl.b64 	%rd7, %rd9, 2;
	add.s64 	%rd8, %rd2, %rd7;
	st.global.f32 	[%rd8], %f1;
	add.s32 	%r9, %r9, %r3;
	cvt.u64.u32 	%rd9, %r9;
	setp.gt.u64 	%p2, %rd6, %rd9;
	@%p2 bra 	$L__BB4_2;
$L__BB4_3:
	ret;

}
	// .globl	fill_f64
.visible .entry fill_f64(
	.param .u64 .ptr .align 1 fill_f64_param_0,
	.param .f64 fill_f64_param_1,
	.param .u64 fill_f64_param_2
)
{
	.reg .pred 	%p<3>;
	.reg .b32 	%r<10>;
	.reg .b64 	%rd<10>;
	.reg .b64 	%fd<2>;

	ld.param.u64 	%rd5, [fill_f64_param_0];
	ld.param.f64 	%fd1, [fill_f64_param_1];
	ld.param.u64 	%rd6, [fill_f64_param_2];
	mov.u32 	%r6, %ctaid.x;
	mov.u32 	%r1, %ntid.x;
	mov.u32 	%r7, %tid.x;
	mad.lo.s32 	%r9, %r6, %r1, %r7;
	cvt.u64.u32 	%rd9, %r9;
	setp.le.u64 	%p1, %rd6, %rd9;
	@%p1 bra 	$L__BB5_3;
	mov.u32 	%r8, %nctaid.x;
	mul.lo.s32 	%r3, %r1, %r8;
	cvta.to.global.u64 	%rd2, %rd5;
$L__BB5_2:
	shl.b64 	%rd7, %rd9, 3;
	add.s64 	%rd8, %rd2, %rd7;
	st.global.f64 	[%rd8], %fd1;
	add.s32 	%r9, %r9, %r3;
	cvt.u64.u32 	%rd9, %r9;
	setp.gt.u64 	%p2, %rd6, %rd9;
	@%p2 bra 	$L__BB5_2;
$L__BB5_3:
	ret;

}
	// .globl	fill_bf16
.visible .entry fill_bf16(
	.param .u64 .ptr .align 1 fill_bf16_param_0,
	.param .align 2 .b8 fill_bf16_param_1[2],
	.param .u64 fill_bf16_param_2
)
{
	.reg .pred 	%p<3>;
	.reg .b16 	%rs<3>;
	.reg .b32 	%r<10>;
	.reg .b64 	%rd<10>;

	ld.param.u16 	%rs2, [fill_bf16_param_1];
	ld.param.u64 	%rd5, [fill_bf16_param_0];
	ld.param.u64 	%rd6, [fill_bf16_param_2];
	mov.u32 	%r6, %ctaid.x;
	mov.u32 	%r1, %ntid.x;
	mov.u32 	%r7, %tid.x;
	mad.lo.s32 	%r9, %r6, %r1, %r7;
	cvt.u64.u32 	%rd9, %r9;
	setp.le.u64 	%p1, %rd6, %rd9;
	@%p1 bra 	$L__BB6_3;
	mov.u32 	%r8, %nctaid.x;
	mul.lo.s32 	%r3, %r1, %r8;
	cvta.to.global.u64 	%rd2, %rd5;
$L__BB6_2:
	shl.b64 	%rd7, %rd9, 1;
	add.s64 	%rd8, %rd2, %rd7;
	st.global.u16 	[%rd8], %rs2;
	add.s32 	%r9, %r9, %r3;
	cvt.u64.u32 	%rd9, %r9;
	setp.gt.u64 	%p2, %rd6, %rd9;
	@%p2 bra 	$L__BB6_2;
$L__BB6_3:
	ret;

}


// ===== COMPILED SASS (sm_100) =====

	.target	sm_100

	.elftype	@"ET_EXEC"


//--------------------- .note.nv.tkinfo           --------------------------
	.section	.note.nv.tkinfo,"",@"SHT_NOTE"
	.sectionflags	@"SHF_NOTE_NV_TKINFO"
	.tkinfo
        /*0018*/ 	.word	0x00000002
        /*0030*/ 	.string	""
        /*0030*/ 	.string	"ptxas"
        /*0030*/ 	.string	"Cuda compilation tools, release 13.0, V13.0.88"
        /*0030*/ 	.string	"Build cuda_13.0.r13.0/compiler.36424714_0"
        /*0030*/ 	.string	"-arch sm_100 -m 64 "



//--------------------- .note.nv.cuinfo           --------------------------
	.section	.note.nv.cuinfo,"",@"SHT_NOTE"
	.sectionflags	@"SHF_NOTE_NV_CUINFO"
        /*0018*/ 	.short	0x0002
        /*001a*/ 	.short	0x0064
        /*001c*/ 	.short	0x0082
	.zero		2


//--------------------- .nv.info                  --------------------------
	.section	.nv.info,"",@"SHT_CUDA_INFO"
	.align	4


	//----- nvinfo : EIATTR_REGCOUNT
	.align		4
        /*0000*/ 	.byte	0x04, 0x2f
        /*0002*/ 	.short	(.L_1 - .L_0)
	.align		4
.L_0:
        /*0004*/ 	.word	index@(fill_u8)
        /*0008*/ 	.word	0x0000000e


	//----- nvinfo : EIATTR_FRAME_SIZE
	.align		4
.L_1:
        /*000c*/ 	.byte	0x04, 0x11
        /*000e*/ 	.short	(.L_3 - .L_2)
	.align		4
.L_2:
        /*0010*/ 	.word	index@(fill_u8)
        /*0014*/ 	.word	0x00000000


	//----- nvinfo : EIATTR_REGCOUNT
	.align		4
.L_3:
        /*0018*/ 	.byte	0x04, 0x2f
        /*001a*/ 	.short	(.L_5 - .L_4)
	.align		4
.L_4:
        /*001c*/ 	.word	index@(fill_u32)
        /*0020*/ 	.word	0x0000000c


	//----- nvinfo : EIATTR_FRAME_SIZE
	.align		4
.L_5:
        /*0024*/ 	.byte	0x04, 0x11
        /*0026*/ 	.short	(.L_7 - .L_6)
	.align		4
.L_6:
        /*0028*/ 	.word	index@(fill_u32)
        /*002c*/ 	.word	0x00000000


	//----- nvinfo : EIATTR_REGCOUNT
	.align		4
.L_7:
        /*0030*/ 	.byte	0x04, 0x2f
        /*0032*/ 	.short	(.L_9 - .L_8)
	.align		4
.L_8:
        /*0034*/ 	.word	index@(fill_i64)
        /*0038*/ 	.word	0x0000000c


	//----- nvinfo : EIATTR_FRAME_SIZE
	.align		4
.L_9:
        /*003c*/ 	.byte	0x04, 0x11
        /*003e*/ 	.short	(.L_11 - .L_10)
	.align		4
.L_10:
        /*0040*/ 	.word	index@(fill_i64)
        /*0044*/ 	.word	0x00000000


	//----- nvinfo : EIATTR_REGCOUNT
	.align		4
.L_11:
        /*0048*/ 	.byte	0x04, 0x2f
        /*004a*/ 	.short	(.L_13 - .L_12)
	.align		4
.L_12:
        /*004c*/ 	.word	index@(fill_f16)
        /*0050*/ 	.word	0x0000000c


	//----- nvinfo : EIATTR_FRAME_SIZE
	.align		4
.L_13:
        /*0054*/ 	.byte	0x04, 0x11
        /*0056*/ 	.short	(.L_15 - .L_14)
	.align		4
.L_14:
        /*0058*/ 	.word	index@(fill_f16)
        /*005c*/ 	.word	0x00000000


	//----- nvinfo : EIATTR_REGCOUNT
	.align		4
.L_15:
        /*0060*/ 	.byte	0x04, 0x2f
        /*0062*/ 	.short	(.L_17 - .L_16)
	.align		4
.L_16:
        /*0064*/ 	.word	index@(fill_f32)
        /*0068*/ 	.word	0x0000000c


	//----- nvinfo : EIATTR_FRAME_SIZE
	.align		4
.L_17:
        /*006c*/ 	.byte	0x04, 0x11
        /*006e*/ 	.short	(.L_19 - .L_18)
	.align		4
.L_18:
        /*0070*/ 	.word	index@(fill_f32)
        /*0074*/ 	.word	0x00000000


	//----- nvinfo : EIATTR_REGCOUNT
	.align		4
.L_19:
        /*0078*/ 	.byte	0x04, 0x2f
        /*007a*/ 	.short	(.L_21 - .L_20)
	.align		4
.L_20:
        /*007c*/ 	.word	index@(fill_f64)
        /*0080*/ 	.word	0x0000000c


	//----- nvinfo : EIATTR_FRAME_SIZE
	.align		4
.L_21:
        /*0084*/ 	.byte	0x04, 0x11
        /*0086*/ 	.short	(.L_23 - .L_22)
	.align		4
.L_22:
        /*0088*/ 	.word	index@(fill_f64)
        /*008c*/ 	.word	0x00000000


	//----- nvinfo : EIATTR_REGCOUNT
	.align		4
.L_23:
        /*0090*/ 	.byte	0x04, 0x2f
        /*0092*/ 	.short	(.L_25 - .L_24)
	.align		4
.L_24:
        /*0094*/ 	.word	index@(fill_bf16)
        /*0098*/ 	.word	0x0000000c


	//----- nvinfo : EIATTR_FRAME_SIZE
	.align		4
.L_25:
        /*009c*/ 	.byte	0x04, 0x11
        /*009e*/ 	.short	(.L_27 - .L_26)
	.align		4
.L_26:
        /*00a0*/ 	.word	index@(fill_bf16)
        /*00a4*/ 	.word	0x00000000


	//----- nvinfo : EIATTR_MIN_STACK_SIZE
	.align		4
.L_27:
        /*00a8*/ 	.byte	0x04, 0x12
        /*00aa*/ 	.short	(.L_29 - .L_28)
	.align		4
.L_28:
        /*00ac*/ 	.word	index@(fill_bf16)
        /*00b0*/ 	.word	0x00000000


	//----- nvinfo : EIATTR_MIN_STACK_SIZE
	.align		4
.L_29:
        /*00b4*/ 	.byte	0x04, 0x12
        /*00b6*/ 	.short	(.L_31 - .L_30)
	.align		4
.L_30:
        /*00b8*/ 	.word	index@(fill_f64)
        /*00bc*/ 	.word	0x00000000


	//----- nvinfo : EIATTR_MIN_STACK_SIZE
	.align		4
.L_31:
        /*00c0*/ 	.byte	0x04, 0x12
        /*00c2*/ 	.short	(.L_33 - .L_32)
	.align		4
.L_32:
        /*00c4*/ 	.word	index@(fill_f32)
        /*00c8*/ 	.word	0x00000000


	//----- nvinfo : EIATTR_MIN_STACK_SIZE
	.align		4
.L_33:
        /*00cc*/ 	.byte	0x04, 0x12
        /*00ce*/ 	.short	(.L_35 - .L_34)
	.align		4
.L_34:
        /*00d0*/ 	.word	index@(fill_f16)
        /*00d4*/ 	.word	0x00000000


	//----- nvinfo : EIATTR_MIN_STACK_SIZE
	.align		4
.L_35:
        /*00d8*/ 	.byte	0x04, 0x12
        /*00da*/ 	.short	(.L_37 - .L_36)
	.align		4
.L_36:
        /*00dc*/ 	.word	index@(fill_i64)
        /*00e0*/ 	.word	0x00000000


	//----- nvinfo : EIATTR_MIN_STACK_SIZE
	.align		4
.L_37:
        /*00e4*/ 	.byte	0x04, 0x12
        /*00e6*/ 	.short	(.L_39 - .L_38)
	.align		4
.L_38:
        /*00e8*/ 	.word	index@(fill_u32)
        /*00ec*/ 	.word	0x00000000


	//----- nvinfo : EIATTR_MIN_STACK_SIZE
	.align		4
.L_39:
        /*00f0*/ 	.byte	0x04, 0x12
        /*00f2*/ 	.short	(.L_41 - .L_40)
	.align		4
.L_40:
        /*00f4*/ 	.word	index@(fill_u8)
        /*00f8*/ 	.word	0x00000000
.L_41:


//--------------------- .nv.compat                --------------------------
	.section	.nv.compat,"",@"SHT_CUDA_COMPAT_INFO"
	.align	4
        /*0000*/ 	.byte	0x02, 0x09, 0x00, 0x00, 0x02, 0x02, 0x01, 0x00, 0x02, 0x05, 0x05, 0x00, 0x03, 0x07, 0x01, 0x01
        /*0010*/ 	.byte	0x02, 0x03, 0x00, 0x00, 0x02, 0x06, 0x01, 0x00, 0x04, 0x0b, 0x08, 0x00, 0x09, 0x00, 0x00, 0x00
        /*0020*/ 	.byte	0x00, 0x00, 0x00, 0x00


//--------------------- .nv.info.fill_bf16        --------------------------
	.section	.nv.info.fill_bf16,"",@"SHT_CUDA_INFO"
	.sectionflags	@""
	.align	4


	//----- nvinfo : EIATTR_CUDA_API_VERSION
	.align		4
        /*0000*/ 	.byte	0x04, 0x37
        /*0002*/ 	.short	(.L_43 - .L_42)
.L_42:
        /*0004*/ 	.word	0x00000082


	//----- nvinfo : EIATTR_KPARAM_INFO
	.align		4
.L_43:
        /*0008*/ 	.byte	0x04, 0x17
        /*000a*/ 	.short	(.L_45 - .L_44)
.L_44:
        /*000c*/ 	.word	0x00000000
        /*0010*/ 	.short	0x0002
        /*0012*/ 	.short	0x0010
        /*0014*/ 	.byte	0x00, 0xf0, 0x21, 0x00


	//----- nvinfo : EIATTR_KPARAM_INFO
	.align		4
.L_45:
        /*0018*/ 	.byte	0x04, 0x17
        /*001a*/ 	.short	(.L_47 - .L_46)
.L_46:
        /*001c*/ 	.word	0x00000000
        /*0020*/ 	.short	0x0001
        /*0022*/ 	.short	0x0008
        /*0024*/ 	.byte	0x00, 0xf0, 0x09, 0x00


	//----- nvinfo : EIATTR_KPARAM_INFO
	.align		4
.L_47:
        /*0028*/ 	.byte	0x04, 0x17
        /*002a*/ 	.short	(.L_49 - .L_48)
.L_48:
        /*002c*/ 	.word	0x00000000
        /*0030*/ 	.short	0x0000
        /*0032*/ 	.short	0x0000
        /*0034*/ 	.byte	0x00, 0xf5, 0x21, 0x00


	//----- nvinfo : EIATTR_SPARSE_MMA_MASK
	.align		4
.L_49:
        /*0038*/ 	.byte	0x03, 0x50
        /*003a*/ 	.short	0x0000


	//----- nvinfo : EIATTR_MAXREG_COUNT
	.align		4
        /*003c*/ 	.byte	0x03, 0x1b
        /*003e*/ 	.short	0x00ff


	//----- nvinfo : EIATTR_MERCURY_ISA_VERSION
	.align		4
        /*0040*/ 	.byte	0x03, 0x5f
        /*0042*/ 	.short	0x0101


	//----- nvinfo : EIATTR_VRC_CTA_INIT_COUNT
	.align		4
        /*0044*/ 	.byte	0x02, 0x4a
	.zero		1
	.zero		1


	//----- nvinfo : EIATTR_EXIT_INSTR_OFFSETS
	.align		4
        /*0048*/ 	.byte	0x04, 0x1c
        /*004a*/ 	.short	(.L_51 - .L_50)


	//   ....[0]....
.L_50:
        /*004c*/ 	.word	0x00000080


	//   ....[1]....
        /*0050*/ 	.word	0x00000180


	//----- nvinfo : EIATTR_CRS_STACK_SIZE
	.align		4
.L_51:
        /*0054*/ 	.byte	0x04, 0x1e
        /*0056*/ 	.short	(.L_53 - .L_52)
.L_52:
        /*0058*/ 	.word	0x00000000


	//----- nvinfo : EIATTR_CBANK_PARAM_SIZE
	.align		4
.L_53:
        /*005c*/ 	.byte	0x03, 0x19
        /*005e*/ 	.short	0x0018


	//----- nvinfo : EIATTR_PARAM_CBANK
	.align		4
        /*0060*/ 	.byte	0x04, 0x0a
        /*0062*/ 	.short	(.L_55 - .L_54)
	.align		4
.L_54:
        /*0064*/ 	.word	index@(.nv.constant0.fill_bf16)
        /*0068*/ 	.short	0x0380
        /*006a*/ 	.short	0x0018


	//----- nvinfo : EIATTR_SW_WAR
	.align		4
.L_55:
        /*006c*/ 	.byte	0x04, 0x36
        /*006e*/ 	.short	(.L_57 - .L_56)
.L_56:
        /*0070*/ 	.word	0x00000008
.L_57:


//--------------------- .nv.info.fill_f64         --------------------------
	.section	.nv.info.fill_f64,"",@"SHT_CUDA_INFO"
	.sectionflags	@""
	.align	4


	//----- nvinfo : EIATTR_CUDA_API_VERSION
	.align		4
        /*0000*/ 	.byte	0x04, 0x37
        /*0002*/ 	.short	(.L_59 - .L_58)
.L_58:
        /*0004*/ 	.word	0x00000082


	//----- nvinfo : EIATTR_KPARAM_INFO
	.align		4
.L_59:
        /*0008*/ 	.byte	0x04, 0x17
        /*000a*/ 	.short	(.L_61 - .L_60)
.L_60:
        /*000c*/ 	.word	0x00000000
        /*0010*/ 	.short	0x0002
        /*0012*/ 	.short	0x0010
        /*0014*/ 	.byte	0x00, 0xf0, 0x21, 0x00


	//----- nvinfo : EIATTR_KPARAM_INFO
	.align		4
.L_61:
        /*0018*/ 	.byte	0x04, 0x17
        /*001a*/ 	.short	(.L_63 - .L_62)
.L_62:
        /*001c*/ 	.word	0x00000000
        /*0020*/ 	.short	0x0001
        /*0022*/ 	.short	0x0008
        /*0024*/ 	.byte	0x00, 0xf0, 0x21, 0x00


	//----- nvinfo : EIATTR_KPARAM_INFO
	.align		4
.L_63:
        /*0028*/ 	.byte	0x04, 0x17
        /*002a*/ 	.short	(.L_65 - .L_64)
.L_64:
        /*002c*/ 	.word	0x00000000
        /*0030*/ 	.short	0x0000
        /*0032*/ 	.short	0x0000
        /*0034*/ 	.byte	0x00, 0xf5, 0x21, 0x00


	//----- nvinfo : EIATTR_SPARSE_MMA_MASK
	.align		4
.L_65:
        /*0038*/ 	.byte	0x03, 0x50
        /*003a*/ 	.short	0x0000


	//----- nvinfo : EIATTR_MAXREG_COUNT
	.align		4
        /*003c*/ 	.byte	0x03, 0x1b
        /*003e*/ 	.short	0x00ff


	//----- nvinfo : EIATTR_MERCURY_ISA_VERSION
	.align		4
        /*0040*/ 	.byte	0x03, 0x5f
        /*0042*/ 	.short	0x0101


	//----- nvinfo : EIATTR_VRC_CTA_INIT_COUNT
	.align		4
        /*0044*/ 	.byte	0x02, 0x4a
	.zero		1
	.zero		1


	//----- nvinfo : EIATTR_EXIT_INSTR_OFFSETS
	.align		4
        /*0048*/ 	.byte	0x04, 0x1c
        /*004a*/ 	.short	(.L_67 - .L_66)


	//   ....[0]....
.L_66:
        /*004c*/ 	.word	0x00000080


	//   ....[1]....
        /*0050*/ 	.word	0x00000180


	//----- nvinfo : EIATTR_CRS_STACK_SIZE
	.align		4
.L_67:
        /*0054*/ 	.byte	0x04, 0x1e
        /*0056*/ 	.short	(.L_69 - .L_68)
.L_68:
        /*0058*/ 	.word	0x00000000


	//----- nvinfo : EIATTR_CBANK_PARAM_SIZE
	.align		4
.L_69:
        /*005c*/ 	.byte	0x03, 0x19
        /*005e*/ 	.short	0x0018


	//----- nvinfo : EIATTR_PARAM_CBANK
	.align		4
        /*0060*/ 	.byte	0x04, 0x0a
        /*0062*/ 	.short	(.L_71 - .L_70)
	.align		4
.L_70:
        /*0064*/ 	.word	index@(.nv.constant0.fill_f64)
        /*0068*/ 	.short	0x0380
        /*006a*/ 	.short	0x0018


	//----- nvinfo : EIATTR_SW_WAR
	.align		4
.L_71:
        /*006c*/ 	.byte	0x04, 0x36
        /*006e*/ 	.short	(.L_73 - .L_72)
.L_72:
        /*0070*/ 	.word	0x00000008
.L_73:


//--------------------- .nv.info.fill_f32         --------------------------
	.section	.nv.info.fill_f32,"",@"SHT_CUDA_INFO"
	.sectionflags	@""
	.align	4


	//----- nvinfo : EIATTR_CUDA_API_VERSION
	.align		4
        /*0000*/ 	.byte	0x04, 0x37
        /*0002*/ 	.short	(.L_75 - .L_74)
.L_74:
        /*0004*/ 	.word	0x00000082


	//----- nvinfo : EIATTR_KPARAM_INFO
	.align		4
.L_75:
        /*0008*/ 	.byte	0x04, 0x17
        /*000a*/ 	.short	(.L_77 - .L_76)
.L_76:
        /*000c*/ 	.word	0x00000000
        /*0010*/ 	.short	0x0002
        /*0012*/ 	.short	0x0010
        /*0014*/ 	.byte	0x00, 0xf0, 0x21, 0x00


	//----- nvinfo : EIATTR_KPARAM_INFO
	.align		4
.L_77:
        /*0018*/ 	.byte	0x04, 0x17
        /*001a*/ 	.short	(.L_79 - .L_78)
.L_78:
        /*001c*/ 	.word	0x00000000
        /*0020*/ 	.short	0x0001
        /*0022*/ 	.short	0x0008
        /*0024*/ 	.byte	0x00, 0xf0, 0x11, 0x00


	//----- nvinfo : EIATTR_KPARAM_INFO
	.align		4
.L_79:
        /*0028*/ 	.byte	0x04, 0x17
        /*002a*/ 	.short	(.L_81 - .L_80)
.L_80:
        /*002c*/ 	.word	0x00000000
        /*0030*/ 	.short	0x0000
        /*0032*/ 	.short	0x0000
        /*0034*/ 	.byte	0x00, 0xf5, 0x21, 0x00


	//----- nvinfo : EIATTR_SPARSE_MMA_MASK
	.align		4
.L_81:
        /*0038*/ 	.byte	0x03, 0x50
        /*003a*/ 	.short	0x0000


	//----- nvinfo : EIATTR_MAXREG_COUNT
	.align		4
        /*003c*/ 	.byte	0x03, 0x1b
        /*003e*/ 	.short	0x00ff


	//----- nvinfo : EIATTR_MERCURY_ISA_VERSION
	.align		4
        /*0040*/ 	.byte	0x03, 0x5f
        /*0042*/ 	.short	0x0101


	//----- nvinfo : EIATTR_VRC_CTA_INIT_COUNT
	.align		4
        /*0044*/ 	.byte	0x02, 0x4a
	.zero		1
	.zero		1


	//----- nvinfo : EIATTR_EXIT_INSTR_OFFSETS
	.align		4
        /*0048*/ 	.byte	0x04, 0x1c
        /*004a*/ 	.short	(.L_83 - .L_82)


	//   ....[0]....
.L_82:
        /*004c*/ 	.word	0x00000080


	//   ....[1]....
        /*0050*/ 	.word	0x00000180


	//----- nvinfo : EIATTR_CRS_STACK_SIZE
	.align		4
.L_83:
        /*0054*/ 	.byte	0x04, 0x1e
        /*0056*/ 	.short	(.L_85 - .L_84)
.L_84:
        /*0058*/ 	.word	0x00000000


	//----- nvinfo : EIATTR_CBANK_PARAM_SIZE
	.align		4
.L_85:
        /*005c*/ 	.byte	0x03, 0x19
        /*005e*/ 	.short	0x0018


	//----- nvinfo : EIATTR_PARAM_CBANK
	.align		4
        /*0060*/ 	.byte	0x04, 0x0a
        /*0062*/ 	.short	(.L_87 - .L_86)
	.align		4
.L_86:
        /*0064*/ 	.word	index@(.nv.constant0.fill_f32)
        /*0068*/ 	.short	0x0380
        /*006a*/ 	.short	0x0018


	//----- nvinfo : EIATTR_SW_WAR
	.align		4
.L_87:
        /*006c*/ 	.byte	0x04, 0x36
        /*006e*/ 	.short	(.L_89 - .L_88)
.L_88:
        /*0070*/ 	.word	0x00000008
.L_89:


//--------------------- .nv.info.fill_f16         --------------------------
	.section	.nv.info.fill_f16,"",@"SHT_CUDA_INFO"
	.sectionflags	@""
	.align	4


	//----- nvinfo : EIATTR_CUDA_API_VERSION
	.align		4
        /*0000*/ 	.byte	0x04, 0x37
        /*0002*/ 	.short	(.L_91 - .L_90)
.L_90:
        /*0004*/ 	.word	0x00000082


	//----- nvinfo : EIATTR_KPARAM_INFO
	.align		4
.L_91:
        /*0008*/ 	.byte	0x04, 0x17
        /*000a*/ 	.short	(.L_93 - .L_92)
.L_92:
        /*000c*/ 	.word	0x00000000
        /*0010*/ 	.short	0x0002
        /*0012*/ 	.short	0x0010
        /*0014*/ 	.byte	0x00, 0xf0, 0x21, 0x00


	//----- nvinfo : EIATTR_KPARAM_INFO
	.align		4
.L_93:
        /*0018*/ 	.byte	0x04, 0x17
        /*001a*/ 	.short	(.L_95 - .L_94)
.L_94:
        /*001c*/ 	.word	0x00000000
        /*0020*/ 	.short	0x0001
        /*0022*/ 	.short	0x0008
        /*0024*/ 	.byte	0x00, 0xf0, 0x09, 0x00


	//----- nvinfo : EIATTR_KPARAM_INFO
	.align		4
.L_95:
        /*0028*/ 	.byte	0x04, 0x17
        /*002a*/ 	.short	(.L_97 - .L_96)
.L_96:
        /*002c*/ 	.word	0x00000000
        /*0030*/ 	.short	0x0000
        /*0032*/ 	.short	0x0000
        /*0034*/ 	.byte	0x00, 0xf5, 0x21, 0x00


	//----- nvinfo : EIATTR_SPARSE_MMA_MASK
	.align		4
.L_97:
        /*0038*/ 	.byte	0x03, 0x50
        /*003a*/ 	.short	0x0000


	//----- nvinfo : EIATTR_MAXREG_COUNT
	.align		4
        /*003c*/ 	.byte	0x03, 0x1b
        /*003e*/ 	.short	0x00ff


	//----- nvinfo : EIATTR_MERCURY_ISA_VERSION
	.align		4
        /*0040*/ 	.byte	0x03, 0x5f
        /*0042*/ 	.short	0x0101


	//----- nvinfo : EIATTR_VRC_CTA_INIT_COUNT
	.align		4
        /*0044*/ 	.byte	0x02, 0x4a
	.zero		1
	.zero		1


	//----- nvinfo : EIATTR_EXIT_INSTR_OFFSETS
	.align		4
        /*0048*/ 	.byte	0x04, 0x1c
        /*004a*/ 	.short	(.L_99 - .L_98)


	//   ....[0]....
.L_98:
        /*004c*/ 	.word	0x00000080


	//   ....[1]....
        /*0050*/ 	.word	0x00000180


	//----- nvinfo : EIATTR_CRS_STACK_SIZE
	.align		4
.L_99:
        /*0054*/ 	.byte	0x04, 0x1e
        /*0056*/ 	.short	(.L_101 - .L_100)
.L_100:
        /*0058*/ 	.word	0x00000000


	//----- nvinfo : EIATTR_CBANK_PARAM_SIZE
	.align		4
.L_101:
        /*005c*/ 	.byte	0x03, 0x19
        /*005e*/ 	.short	0x0018


	//----- nvinfo : EIATTR_PARAM_CBANK
	.align		4
        /*0060*/ 	.byte	0x04, 0x0a
        /*0062*/ 	.short	(.L_103 - .L_102)
	.align		4
.L_102:
        /*0064*/ 	.word	index@(.nv.constant0.fill_f16)
        /*0068*/ 	.short	0x0380
        /*006a*/ 	.short	0x0018


	//----- nvinfo : EIATTR_SW_WAR
	.align		4
.L_103:
        /*006c*/ 	.byte	0x04, 0x36
        /*006e*/ 	.short	(.L_105 - .L_104)
.L_104:
        /*0070*/ 	.word	0x00000008
.L_105:


//--------------------- .nv.info.fill_i64         --------------------------
	.section	.nv.info.fill_i64,"",@"SHT_CUDA_INFO"
	.sectionflags	@""
	.align	4


	//----- nvinfo : EIATTR_CUDA_API_VERSION
	.align		4
        /*0000*/ 	.byte	0x04, 0x37
        /*0002*/ 	.short	(.L_107 - .L_106)
.L_106:
        /*0004*/ 	.word	0x00000082


	//----- nvinfo : EIATTR_KPARAM_INFO
	.align		4
.L_107:
        /*0008*/ 	.byte	0x04, 0x17
        /*000a*/ 	.short	(.L_109 - .L_108)
.L_108:
        /*000c*/ 	.word	0x00000000
        /*0010*/ 	.short	0x0002
        /*0012*/ 	.short	0x0010
        /*0014*/ 	.byte	0x00, 0xf0, 0x21, 0x00


	//----- nvinfo : EIATTR_KPARAM_INFO
	.align		4
.L_109:
        /*0018*/ 	.byte	0x04, 0x17
        /*001a*/ 	.short	(.L_111 - .L_110)
.L_110:
        /*001c*/ 	.word	0x00000000
        /*0020*/ 	.short	0x0001
        /*0022*/ 	.short	0x0008
        /*0024*/ 	.byte	0x00, 0xf0, 0x21, 0x00


	//----- nvinfo : EIATTR_KPARAM_INFO
	.align		4
.L_111:
        /*0028*/ 	.byte	0x04, 0x17
        /*002a*/ 	.short	(.L_113 - .L_112)
.L_112:
        /*002c*/ 	.word	0x00000000
        /*0030*/ 	.short	0x0000
        /*0032*/ 	.short	0x0000
        /*0034*/ 	.byte	0x00, 0xf5, 0x21, 0x00


	//----- nvinfo : EIATTR_SPARSE_MMA_MASK
	.align		4
.L_113:
        /*0038*/ 	.byte	0x03, 0x50
        /*003a*/ 	.short	0x0000


	//----- nvinfo : EIATTR_MAXREG_COUNT
	.align		4
        /*003c*/ 	.byte	0x03, 0x1b
        /*003e*/ 	.short	0x00ff


	//----- nvinfo : EIATTR_MERCURY_ISA_VERSION
	.align		4
        /*0040*/ 	.byte	0x03, 0x5f
        /*0042*/ 	.short	0x0101


	//----- nvinfo : EIATTR_VRC_CTA_INIT_COUNT
	.align		4
        /*0044*/ 	.byte	0x02, 0x4a
	.zero		1
	.zero		1


	//----- nvinfo : EIATTR_EXIT_INSTR_OFFSETS
	.align		4
        /*0048*/ 	.byte	0x04, 0x1c
        /*004a*/ 	.short	(.L_115 - .L_114)


	//   ....[0]....
.L_114:
        /*004c*/ 	.word	0x00000080


	//   ....[1]....
        /*0050*/ 	.word	0x00000180


	//----- nvinfo : EIATTR_CRS_STACK_SIZE
	.align		4
.L_115:
        /*0054*/ 	.byte	0x04, 0x1e
        /*0056*/ 	.short	(.L_117 - .L_116)
.L_116:
        /*0058*/ 	.word	0x00000000


	//----- nvinfo : EIATTR_CBANK_PARAM_SIZE
	.align		4
.L_117:
        /*005c*/ 	.byte	0x03, 0x19
        /*005e*/ 	.short	0x0018


	//----- nvinfo : EIATTR_PARAM_CBANK
	.align		4
        /*0060*/ 	.byte	0x04, 0x0a
        /*0062*/ 	.short	(.L_119 - .L_118)
	.align		4
.L_118:
        /*0064*/ 	.word	index@(.nv.constant0.fill_i64)
        /*0068*/ 	.short	0x0380
        /*006a*/ 	.short	0x0018


	//----- nvinfo : EIATTR_SW_WAR
	.align		4
.L_119:
        /*006c*/ 	.byte	0x04, 0x36
        /*006e*/ 	.short	(.L_121 - .L_120)
.L_120:
        /*0070*/ 	.word	0x00000008
.L_121:


//--------------------- .nv.info.fill_u32         --------------------------
	.section	.nv.info.fill_u32,"",@"SHT_CUDA_INFO"
	.sectionflags	@""
	.align	4


	//----- nvinfo : EIATTR_CUDA_API_VERSION
	.align		4
        /*0000*/ 	.byte	0x04, 0x37
        /*0002*/ 	.short	(.L_123 - .L_122)
.L_122:
        /*0004*/ 	.word	0x00000082


	//----- nvinfo : EIATTR_KPARAM_INFO
	.align		4
.L_123:
        /*0008*/ 	.byte	0x04, 0x17
        /*000a*/ 	.short	(.L_125 - .L_124)
.L_124:
        /*000c*/ 	.word	0x00000000
        /*0010*/ 	.short	0x0002
        /*0012*/ 	.short	0x0010
        /*0014*/ 	.byte	0x00, 0xf0, 0x21, 0x00


	//----- nvinfo : EIATTR_KPARAM_INFO
	.align		4
.L_125:
        /*0018*/ 	.byte	0x04, 0x17
        /*001a*/ 	.short	(.L_127 - .L_126)
.L_126:
        /*001c*/ 	.word	0x00000000
        /*0020*/ 	.short	0x0001
        /*0022*/ 	.short	0x0008
        /*0024*/ 	.byte	0x00, 0xf0, 0x11, 0x00


	//----- nvinfo : EIATTR_KPARAM_INFO
	.align		4
.L_127:
        /*0028*/ 	.byte	0x04, 0x17
        /*002a*/ 	.short	(.L_129 - .L_128)
.L_128:
        /*002c*/ 	.word	0x00000000
        /*0030*/ 	.short	0x0000
        /*0032*/ 	.short	0x0000
        /*0034*/ 	.byte	0x00, 0xf5, 0x21, 0x00


	//----- nvinfo : EIATTR_SPARSE_MMA_MASK
	.align		4
.L_129:
        /*0038*/ 	.byte	0x03, 0x50
        /*003a*/ 	.short	0x0000


	//----- nvinfo : EIATTR_MAXREG_COUNT
	.align		4
        /*003c*/ 	.byte	0x03, 0x1b
        /*003e*/ 	.short	0x00ff


	//----- nvinfo : EIATTR_MERCURY_ISA_VERSION
	.align		4
        /*0040*/ 	.byte	0x03, 0x5f
        /*0042*/ 	.short	0x0101


	//----- nvinfo : EIATTR_VRC_CTA_INIT_COUNT
	.align		4
        /*0044*/ 	.byte	0x02, 0x4a
	.zero		1
	.zero		1


	//----- nvinfo : EIATTR_EXIT_INSTR_OFFSETS
	.align		4
        /*0048*/ 	.byte	0x04, 0x1c
        /*004a*/ 	.short	(.L_131 - .L_130)


	//   ....[0]....
.L_130:
        /*004c*/ 	.word	0x00000080


	//   ....[1]....
        /*0050*/ 	.word	0x00000180


	//----- nvinfo : EIATTR_CRS_STACK_SIZE
	.align		4
.L_131:
        /*0054*/ 	.byte	0x04, 0x1e
        /*0056*/ 	.short	(.L_133 - .L_132)
.L_132:
        /*0058*/ 	.word	0x00000000


	//----- nvinfo : EIATTR_CBANK_PARAM_SIZE
	.align		4
.L_133:
        /*005c*/ 	.byte	0x03, 0x19
        /*005e*/ 	.short	0x0018


	//----- nvinfo : EIATTR_PARAM_CBANK
	.align		4
        /*0060*/ 	.byte	0x04, 0x0a
        /*0062*/ 	.short	(.L_135 - .L_134)
	.align		4
.L_134:
        /*0064*/ 	.word	index@(.nv.constant0.fill_u32)
        /*0068*/ 	.short	0x0380
        /*006a*/ 	.short	0x0018


	//----- nvinfo : EIATTR_SW_WAR
	.align		4
.L_135:
        /*006c*/ 	.byte	0x04, 0x36
        /*006e*/ 	.short	(.L_137 - .L_136)
.L_136:
        /*0070*/ 	.word	0x00000008
.L_137:


//--------------------- .nv.info.fill_u8          --------------------------
	.section	.nv.info.fill_u8,"",@"SHT_CUDA_INFO"
	.sectionflags	@""
	.align	4


	//----- nvinfo : EIATTR_CUDA_API_VERSION
	.align		4
        /*0000*/ 	.byte	0x04, 0x37
        /*0002*/ 	.short	(.L_139 - .L_138)
.L_138:
        /*0004*/ 	.word	0x00000082


	//----- nvinfo : EIATTR_KPARAM_INFO
	.align		4
.L_139:
        /*0008*/ 	.byte	0x04, 0x17
        /*000a*/ 	.short	(.L_141 - .L_140)
.L_140:
        /*000c*/ 	.word	0x00000000
        /*0010*/ 	.short	0x0002
        /*0012*/ 	.short	0x0010
        /*0014*/ 	.byte	0x00, 0xf0, 0x21, 0x00


	//----- nvinfo : EIATTR_KPARAM_INFO
	.align		4
.L_141:
        /*0018*/ 	.byte	0x04, 0x17
        /*001a*/ 	.short	(.L_143 - .L_142)
.L_142:
        /*001c*/ 	.word	0x00000000
        /*0020*/ 	.short	0x0001
        /*0022*/ 	.short	0x0008
        /*0024*/ 	.byte	0x00, 0xf0, 0x05, 0x00


	//----- nvinfo : EIATTR_KPARAM_INFO
	.align		4
.L_143:
        /*0028*/ 	.byte	0x04, 0x17
        /*002a*/ 	.short	(.L_145 - .L_144)
.L_144:
        /*002c*/ 	.word	0x00000000
        /*0030*/ 	.short	0x0000
        /*0032*/ 	.short	0x0000
        /*0034*/ 	.byte	0x00, 0xf5, 0x21, 0x00


	//----- nvinfo : EIATTR_SPARSE_MMA_MASK
	.align		4
.L_145:
        /*0038*/ 	.byte	0x03, 0x50
        /*003a*/ 	.short	0x0000


	//----- nvinfo : EIATTR_MAXREG_COUNT
	.align		4
        /*003c*/ 	.byte	0x03, 0x1b
        /*003e*/ 	.short	0x00ff


	//----- nvinfo : EIATTR_MERCURY_ISA_VERSION
	.align		4
        /*0040*/ 	.byte	0x03, 0x5f
        /*0042*/ 	.short	0x0101


	//----- nvinfo : EIATTR_VRC_CTA_INIT_COUNT
	.align		4
        /*0044*/ 	.byte	0x02, 0x4a
	.zero		1
	.zero		1


	//----- nvinfo : EIATTR_EXIT_INSTR_OFFSETS
	.align		4
        /*0048*/ 	.byte	0x04, 0x1c
        /*004a*/ 	.short	(.L_147 - .L_146)


	//   ....[0]....
.L_146:
        /*004c*/ 	.word	0x00000080


	//   ....[1]....
        /*0050*/ 	.word	0x00000180


	//----- nvinfo : EIATTR_CRS_STACK_SIZE
	.align		4
.L_147:
        /*0054*/ 	.byte	0x04, 0x1e
        /*0056*/ 	.short	(.L_149 - .L_148)
.L_148:
        /*0058*/ 	.word	0x00000000


	//----- nvinfo : EIATTR_CBANK_PARAM_SIZE
	.align		4
.L_149:
        /*005c*/ 	.byte	0x03, 0x19
        /*005e*/ 	.short	0x0018


	//----- nvinfo : EIATTR_PARAM_CBANK
	.align		4
        /*0060*/ 	.byte	0x04, 0x0a
        /*0062*/ 	.short	(.L_151 - .L_150)
	.align		4
.L_150:
        /*0064*/ 	.word	index@(.nv.constant0.fill_u8)
        /*0068*/ 	.short	0x0380
        /*006a*/ 	.short	0x0018


	//----- nvinfo : EIATTR_SW_WAR
	.align		4
.L_151:
        /*006c*/ 	.byte	0x04, 0x36
        /*006e*/ 	.short	(.L_153 - .L_152)
.L_152:
        /*0070*/ 	.word	0x00000008
.L_153:


//--------------------- .nv.callgraph             --------------------------
	.section	.nv.callgraph,"",@"SHT_CUDA_CALLGRAPH"
	.align	4
	.sectionentsize	8
	.align		4
        /*0000*/ 	.word	0x00000000
	.align		4
        /*0004*/ 	.word	0xffffffff
	.align		4
        /*0008*/ 	.word	0x00000000
	.align		4
        /*000c*/ 	.word	0xfffffffe
	.align		4
        /*0010*/ 	.word	0x00000000
	.align		4
        /*0014*/ 	.word	0xfffffffd
	.align		4
        /*0018*/ 	.word	0x00000000
	.align		4
        /*001c*/ 	.word	0xfffffffc


//--------------------- .text.fill_bf16           --------------------------
	.section	.text.fill_bf16,"ax",@progbits
	.align	128
        .global         fill_bf16
        .type           fill_bf16,@function
        .size           fill_bf16,(.L_x_14 - fill_bf16)
        .other          fill_bf16,@"STO_CUDA_ENTRY STV_DEFAULT"
fill_bf16:
.text.fill_bf16:
[----:B------:R-:W-:Y:S01]  /*0000*/  LDC R1, c[0x0][0x37c] ;  /* 0x0000df00ff017b82 */ /* 0x000fe20000000800 */
[----:B------:R-:W0:Y:S07]  /*0010*/  S2R R0, SR_TID.X ;  /* 0x0000000000007919 */ /* 0x000e2e0000002100 */
[----:B------:R-:W0:Y:S01]  /*0020*/  S2UR UR4, SR_CTAID.X ;  /* 0x00000000000479c3 */ /* 0x000e220000002500 */
[----:B------:R-:W1:Y:S07]  /*0030*/  LDCU.64 UR8, c[0x0][0x390] ;  /* 0x00007200ff0877ac */ /* 0x000e6e0008000a00 */
[----:B------:R-:W0:Y:S02]  /*0040*/  LDC R5, c[0x0][0x360] ;  /* 0x0000d800ff057b82 */ /* 0x000e240000000800 */
[----:B0-----:R-:W-:-:S05]  /*0050*/  IMAD R0, R5, UR4, R0 ;  /* 0x0000000405007c24 */ /* 0x001fca000f8e0200 */
[----:B-1----:R-:W-:-:S04]  /*0060*/  ISETP.GE.U32.AND P0, PT, R0, UR8, PT ;  /* 0x0000000800007c0c */ /* 0x002fc8000bf06070 */
[----:B------:R-:W-:-:S13]  /*0070*/  ISETP.GE.U32.AND.EX P0, PT, RZ, UR9, PT, P0 ;  /* 0x00000009ff007c0c */ /* 0x000fda000bf06100 */
[----:B------:R-:W-:Y:S05]  /*0080*/  @P0 EXIT ;  /* 0x000000000000094d */ /* 0x000fea0003800000 */
[----:B------:R-:W0:Y:S01]  /*0090*/  LDC.U16 R9, c[0x0][0x388] ;  /* 0x0000e200ff097b82 */ /* 0x000e220000000400 */
[----:B------:R-:W1:Y:S01]  /*00a0*/  LDCU UR4, c[0x0][0x370] ;  /* 0x00006e00ff0477ac */ /* 0x000e620008000800 */
[----:B------:R-:W-:Y:S02]  /*00b0*/  IMAD.MOV.U32 R4, RZ, RZ, R0 ;  /* 0x000000ffff047224 */ /* 0x000fe400078e0000 */
[----:B------:R-:W-:Y:S01]  /*00c0*/  IMAD.MOV.U32 R7, RZ, RZ, RZ ;  /* 0x000000ffff077224 */ /* 0x000fe200078e00ff */
[----:B------:R-:W2:Y:S01]  /*00d0*/  LDCU.64 UR6, c[0x0][0x358] ;  /* 0x00006b00ff0677ac */ /* 0x000ea20008000a00 */
[----:B------:R-:W3:Y:S01]  /*00e0*/  LDCU.64 UR10, c[0x0][0x380] ;  /* 0x00007000ff0a77ac */ /* 0x000ee20008000a00 */
[----:B-1----:R-:W-:-:S07]  /*00f0*/  IMAD R5, R5, UR4, RZ ;  /* 0x0000000405057c24 */ /* 0x002fce000f8e02ff */
.L_x_0:
[----:B---3--:R-:W-:-:S04]  /*0100*/  LEA R2, P0, R4, UR10, 0x1 ;  /* 0x0000000a04027c11 */ /* 0x008fc8000f8008ff */
[----:B------:R-:W-:Y:S01]  /*0110*/  LEA.HI.X R3, R4, UR11, R7, 0x1, P0 ;  /* 0x0000000b04037c11 */ /* 0x000fe200080f0c07 */
[----:B------:R-:W-:-:S04]  /*0120*/  IMAD.IADD R4, R5, 0x1, R0 ;  /* 0x0000000105047824 */ /* 0x000fc800078e0200 */
[----:B0-2---:R1:W-:Y:S01]  /*0130*/  STG.E.U16 desc[UR6][R2.64], R9 ;  /* 0x0000000902007986 */ /* 0x0053e2000c101506 */
[----:B------:R-:W-:Y:S01]  /*0140*/  ISETP.GE.U32.AND P0, PT, R4, UR8, PT ;  /* 0x0000000804007c0c */ /* 0x000fe2000bf06070 */
[----:B------:R-:W-:-:S03]  /*0150*/  IMAD.MOV.U32 R0, RZ, RZ, R4 ;  /* 0x000000ffff007224 */ /* 0x000fc600078e0004 */
[----:B------:R-:W-:-:S13]  /*0160*/  ISETP.GE.U32.AND.EX P0, PT, RZ, UR9, PT, P0 ;  /* 0x00000009ff007c0c */ /* 0x000fda000bf06100 */
[----:B-1----:R-:W-:Y:S05]  /*0170*/  @!P0 BRA `(.L_x_0) ;  /* 0xfffffffc00e08947 */ /* 0x002fea000383ffff */
[----:B------:R-:W-:Y:S05]  /*0180*/  EXIT ;  /* 0x000000000000794d */ /* 0x000fea0003800000 */
.L_x_1:
[----:B------:R-:W-:-:S00]  /*0190*/  BRA `(.L_x_1) ;  /* 0xfffffffc00fc7947 */ /* 0x000fc0000383ffff */
[----:B------:R-:W-:-:S00]  /*01a0*/  NOP ;  /* 0x0000000000007918 */ /* 0x000fc00000000000 */
        /* <DEDUP_REMOVED lines=13> */
.L_x_14:


//--------------------- .text.fill_f64            --------------------------
	.section	.text.fill_f64,"ax",@progbits
	.align	128
        .global         fill_f64
        .type           fill_f64,@function
        .size           fill_f64,(.L_x_15 - fill_f64)
        .other          fill_f64,@"STO_CUDA_ENTRY STV_DEFAULT"
fill_f64:
.text.fill_f64:
        /* <DEDUP_REMOVED lines=9> */
[----:B------:R-:W0:Y:S01]  /*0090*/  LDC.64 R4, c[0x0][0x388] ;  /* 0x0000e200ff047b82 */ /* 0x000e220000000a00 */
[----:B------:R-:W1:Y:S01]  /*00a0*/  LDCU UR4, c[0x0][0x370] ;  /* 0x00006e00ff0477ac */ /* 0x000e620008000800 */
[----:B------:R-:W-:Y:S02]  /*00b0*/  IMAD.MOV.U32 R6, RZ, RZ, R0 ;  /* 0x000000ffff067224 */ /* 0x000fe400078e0000 */
[----:B------:R-:W-:Y:S01]  /*00c0*/  IMAD.MOV.U32 R9, RZ, RZ, RZ ;  /* 0x000000ffff097224 */ /* 0x000fe200078e00ff */
[----:B------:R-:W2:Y:S01]  /*00d0*/  LDCU.64 UR6, c[0x0][0x358] ;  /* 0x00006b00ff0677ac */ /* 0x000ea20008000a00 */
[----:B------:R-:W3:Y:S01]  /*00e0*/  LDCU.64 UR10, c[0x0][0x380] ;  /* 0x00007000ff0a77ac */ /* 0x000ee20008000a00 */
[----:B-1----:R-:W-:-:S07]  /*00f0*/  IMAD R7, R7, UR4, RZ ;  /* 0x0000000407077c24 */ /* 0x002fce000f8e02ff */
.L_x_2:
[----:B---3--:R-:W-:-:S04]  /*0100*/  LEA R2, P0, R6, UR10, 0x3 ;  /* 0x0000000a06027c11 */ /* 0x008fc8000f8018ff */
[----:B------:R-:W-:Y:S01]  /*0110*/  LEA.HI.X R3, R6, UR11, R9, 0x3, P0 ;  /* 0x0000000b06037c11 */ /* 0x000fe200080f1c09 */
[----:B------:R-:W-:-:S04]  /*0120*/  IMAD.IADD R6, R7, 0x1, R0 ;  /* 0x0000000107067824 */ /* 0x000fc800078e0200 */
[----:B0-2---:R1:W-:Y:S01]  /*0130*/  STG.E.64 desc[UR6][R2.64], R4 ;  /* 0x0000000402007986 */ /* 0x0053e2000c101b06 */
[----:B------:R-:W-:Y:S01]  /*0140*/  ISETP.GE.U32.AND P0, PT, R6, UR8, PT ;  /* 0x0000000806007c0c */ /* 0x000fe2000bf06070 */
[----:B------:R-:W-:-:S03]  /*0150*/  IMAD.MOV.U32 R0, RZ, RZ, R6 ;  /* 0x000000ffff007224 */ /* 0x000fc600078e0006 */
[----:B------:R-:W-:-:S13]  /*0160*/  ISETP.GE.U32.AND.EX P0, PT, RZ, UR9, PT, P0 ;  /* 0x00000009ff007c0c */ /* 0x000fda000bf06100 */
[----:B-1----:R-:W-:Y:S05]  /*0170*/  @!P0 BRA `(.L_x_2) ;  /* 0xfffffffc00e08947 */ /* 0x002fea000383ffff */
[----:B------:R-:W-:Y:S05]  /*0180*/  EXIT ;  /* 0x000000000000794d */ /* 0x000fea0003800000 */
.L_x_3:
        /* <DEDUP_REMOVED lines=15> */
.L_x_15:


//--------------------- .text.fill_f32            --------------------------
	.section	.text.fill_f32,"ax",@progbits
	.align	128
        .global         fill_f32
        .type           fill_f32,@function
        .size           fill_f32,(.L_x_16 - fill_f32)
        .other          fill_f32,@"STO_CUDA_ENTRY STV_DEFAULT"
fill_f32:
.text.fill_f32:
        /* <DEDUP_REMOVED lines=9> */
[----:B------:R-:W0:Y:S01]  /*0090*/  LDC R9, c[0x0][0x388] ;  /* 0x0000e200ff097b82 */ /* 0x000e220000000800 */
[----:B------:R-:W1:Y:S01]  /*00a0*/  LDCU UR4, c[0x0][0x370] ;  /* 0x00006e00ff0477ac */ /* 0x000e620008000800 */
[----:B------:R-:W-:Y:S02]  /*00b0*/  IMAD.MOV.U32 R4, RZ, RZ, R0 ;  /* 0x000000ffff047224 */ /* 0x000fe400078e0000 */
[----:B------:R-:W-:Y:S01]  /*00c0*/  IMAD.MOV.U32 R7, RZ, RZ, RZ ;  /* 0x000000ffff077224 */ /* 0x000fe200078e00ff */
[----:B------:R-:W2:Y:S01]  /*00d0*/  LDCU.64 UR6, c[0x0][0x358] ;  /* 0x00006b00ff0677ac */ /* 0x000ea20008000a00 */
[----:B------:R-:W3:Y:S01]  /*00e0*/  LDCU.64 UR10, c[0x0][0x380] ;  /* 0x00007000ff0a77ac */ /* 0x000ee20008000a00 */
[----:B-1----:R-:W-:-:S07]  /*00f0*/  IMAD R5, R5, UR4, RZ ;  /* 0x0000000405057c24 */ /* 0x002fce000f8e02ff */
.L_x_4:
[----:B---3--:R-:W-:-:S04]  /*0100*/  LEA R2, P0, R4, UR10, 0x2 ;  /* 0x0000000a04027c11 */ /* 0x008fc8000f8010ff */
[----:B------:R-:W-:Y:S01]  /*0110*/  LEA.HI.X R3, R4, UR11, R7, 0x2, P0 ;  /* 0x0000000b04037c11 */ /* 0x000fe200080f1407 */
[----:B------:R-:W-:-:S04]  /*0120*/  IMAD.IADD R4, R5, 0x1, R0 ;  /* 0x0000000105047824 */ /* 0x000fc800078e0200 */
[----:B0-2---:R1:W-:Y:S01]  /*0130*/  STG.E desc[UR6][R2.64], R9 ;  /* 0x0000000902007986 */ /* 0x0053e2000c101906 */
[----:B------:R-:W-:Y:S01]  /*0140*/  ISETP.GE.U32.AND P0, PT, R4, UR8, PT ;  /* 0x0000000804007c0c */ /* 0x000fe2000bf06070 */
[----:B------:R-:W-:-:S03]  /*0150*/  IMAD.MOV.U32 R0, RZ, RZ, R4 ;  /* 0x000000ffff007224 */ /* 0x000fc600078e0004 */
[----:B------:R-:W-:-:S13]  /*0160*/  ISETP.GE.U32.AND.EX P0, PT, RZ, UR9, PT, P0 ;  /* 0x00000009ff007c0c */ /* 0x000fda000bf06100 */
[----:B-1----:R-:W-:Y:S05]  /*0170*/  @!P0 BRA `(.L_x_4) ;  /* 0xfffffffc00e08947 */ /* 0x002fea000383ffff */
[----:B------:R-:W-:Y:S05]  /*0180*/  EXIT ;  /* 0x000000000000794d */ /* 0x000fea0003800000 */
.L_x_5:
        /* <DEDUP_REMOVED lines=15> */
.L_x_16:


//--------------------- .text.fill_f16            --------------------------
	.section	.text.fill_f16,"ax",@progbits
	.align	128
        .global         fill_f16
        .type           fill_f16,@function
        .size           fill_f16,(.L_x_17 - fill_f16)
        .other          fill_f16,@"STO_CUDA_ENTRY STV_DEFAULT"
fill_f16:
.text.fill_f16:
        /* <DEDUP_REMOVED lines=16> */
.L_x_6:
        /* <DEDUP_REMOVED lines=9> */
.L_x_7:
        /* <DEDUP_REMOVED lines=15> */
.L_x_17:


//--------------------- .text.fill_i64            --------------------------
	.section	.text.fill_i64,"ax",@progbits
	.align	128
        .global         fill_i64
        .type           fill_i64,@function
        .size           fill_i64,(.L_x_18 - fill_i64)
        .other          fill_i64,@"STO_CUDA_ENTRY STV_DEFAULT"
fill_i64:
.text.fill_i64:
        /* <DEDUP_REMOVED lines=16> */
.L_x_8:
        /* <DEDUP_REMOVED lines=9> */
.L_x_9:
        /* <DEDUP_REMOVED lines=15> */
.L_x_18:


//--------------------- .text.fill_u32            --------------------------
	.section	.text.fill_u32,"ax",@progbits
	.align	128
        .global         fill_u32
        .type           fill_u32,@function
        .size           fill_u32,(.L_x_19 - fill_u32)
        .other          fill_u32,@"STO_CUDA_ENTRY STV_DEFAULT"
fill_u32:
.text.fill_u32:
        /* <DEDUP_REMOVED lines=16> */
.L_x_10:
        /* <DEDUP_REMOVED lines=9> */
.L_x_11:
        /* <DEDUP_REMOVED lines=15> */
.L_x_19:


//--------------------- .text.fill_u8             --------------------------
	.section	.text.fill_u8,"ax",@progbits
	.align	128
        .global         fill_u8
        .type           fill_u8,@function
        .size           fill_u8,(.L_x_20 - fill_u8)
        .other          fill_u8,@"STO_CUDA_ENTRY STV_DEFAULT"
fill_u8:
.text.fill_u8:
        /* <DEDUP_REMOVED lines=9> */
[----:B------:R-:W0:Y:S01]  /*0090*/  LDC.U8 R9, c[0x0][0x388] ;  /* 0x0000e200ff097b82 */ /* 0x000e220000000000 */
[----:B------:R-:W1:Y:S01]  /*00a0*/  LDCU UR4, c[0x0][0x370] ;  /* 0x00006e00ff0477ac */ /* 0x000e620008000800 */
[----:B------:R-:W-:Y:S01]  /*00b0*/  IMAD.MOV.U32 R7, RZ, RZ, R0 ;  /* 0x000000ffff077224 */ /* 0x000fe200078e0000 */
[----:B------:R-:W2:Y:S05]  /*00c0*/  LDCU.64 UR6, c[0x0][0x358] ;  /* 0x00006b00ff0677ac */ /* 0x000eaa0008000a00 */
[----:B------:R-:W3:Y:S01]  /*00d0*/  LDC.64 R10, c[0x0][0x380] ;  /* 0x0000e000ff0a7b82 */ /* 0x000ee20000000a00 */
[----:B-1----:R-:W-:Y:S01]  /*00e0*/  IMAD R5, R5, UR4, RZ ;  /* 0x0000000405057c24 */ /* 0x002fe2000f8e02ff */
[----:B------:R-:W-:-:S06]  /*00f0*/  UMOV UR4, URZ ;  /* 0x000000ff00047c82 */ /* 0x000fcc0008000000 */
.L_x_12:
[----:B---3--:R-:W-:Y:S01]  /*0100*/  IADD3 R2, P0, PT, R7, R10, RZ ;  /* 0x0000000a07027210 */ /* 0x008fe20007f1e0ff */
[----:B------:R-:W-:-:S03]  /*0110*/  IMAD.IADD R7, R5, 0x1, R0 ;  /* 0x0000000105077824 */ /* 0x000fc600078e0200 */
[----:B------:R-:W-:Y:S01]  /*0120*/  IADD3.X R3, PT, PT, R11, UR4, RZ, P0, !PT ;  /* 0x000000040b037c10 */ /* 0x000fe200087fe4ff */
[----:B------:R-:W-:Y:S01]  /*0130*/  IMAD.MOV.U32 R0, RZ, RZ, R7 ;  /* 0x000000ffff007224 */ /* 0x000fe200078e0007 */
[----:B------:R-:W-:-:S03]  /*0140*/  ISETP.GE.U32.AND P0, PT, R7, UR8, PT ;  /* 0x0000000807007c0c */ /* 0x000fc6000bf06070 */
[----:B0-2---:R1:W-:Y:S01]  /*0150*/  STG.E.U8 desc[UR6][R2.64], R9 ;  /* 0x0000000902007986 */ /* 0x0053e2000c101106 */
[----:B------:R-:W-:-:S13]  /*0160*/  ISETP.GE.U32.AND.EX P0, PT, RZ, UR9, PT, P0 ;  /* 0x00000009ff007c0c */ /* 0x000fda000bf06100 */
[----:B-1----:R-:W-:Y:S05]  /*0170*/  @!P0 BRA `(.L_x_12) ;  /* 0xfffffffc00e08947 */ /* 0x002fea000383ffff */
[----:B------:R-:W-:Y:S05]  /*0180*/  EXIT ;  /* 0x000000000000794d */ /* 0x000fea0003800000 */
.L_x_13:
        /* <DEDUP_REMOVED lines=15> */
.L_x_20:


//--------------------- .nv.shared.reserved.0     --------------------------
	.section	.nv.shared.reserved.0,"aw",@nobits
	.weak		__nv_reservedSMEM_offset_0_alias
	.size		__nv_reservedSMEM_offset_0_alias, 0, 64
	.other		__nv_reservedSMEM_offset_0_alias,@"STO_CUDA_RESERVED_SHARED STV_DEFAULT"
__nv_reservedSMEM_offset_0_alias:
	.zero		0
	.zero		64


//--------------------- .nv.constant0.fill_bf16   --------------------------
	.section	.nv.constant0.fill_bf16,"a",@progbits
	.sectionflags	@""
	.align	4
.nv.constant0.fill_bf16:
	.zero		920


//--------------------- .nv.constant0.fill_f64    --------------------------
	.section	.nv.constant0.fill_f64,"a",@progbits
	.sectionflags	@""
	.align	4
.nv.constant0.fill_f64:
	.zero		920


//--------------------- .nv.constant0.fill_f32    --------------------------
	.section	.nv.constant0.fill_f32,"a",@progbits
	.sectionflags	@""
	.align	4
.nv.constant0.fill_f32:
	.zero		920


//--------------------- .nv.constant0.fill_f16    --------------------------
	.section	.nv.constant0.fill_f16,"a",@progbits
	.sectionflags	@""
	.align	4
.nv.constant0.fill_f16:
	.zero		920


//--------------------- .nv.constant0.fill_i64    --------------------------
	.section	.nv.constant0.fill_i64,"a",@progbits
	.sectionflags	@""
	.align	4
.nv.constant0.fill_i64:
	.zero		920


//--------------------- .nv.constant0.fill_u32    --------------------------
	.section	.nv.constant0.fill_u32,"a",@progbits
	.sectionflags	@""
	.align	4
.nv.constant0.fill_u32:
	.zero		920


//--------------------- .nv.constant0.fill_u8     --------------------------
	.section	.nv.constant0.fill_u8,"a",@progbits
	.sectionflags	@""
	.align	4
.nv.constant0.fill_u8:
	.zero		920


//--------------------- SYMBOLS --------------------------

	.type		.nv.reservedSmem.offset0,@object
	.size		.nv.reservedSmem.offset0,0x4
